//
// Generated by NVIDIA NVVM Compiler
//
// Compiler Build ID: CL-36424714
// Cuda compilation tools, release 13.0, V13.0.88
// Based on NVVM 20.0.0
//

.version 9.0
.target sm_100
.address_size 64

	// .globl	_Z3avgPfS_i

.visible .entry _Z3avgPfS_i(
	.param .u64 .ptr .align 1 _Z3avgPfS_i_param_0,
	.param .u64 .ptr .align 1 _Z3avgPfS_i_param_1,
	.param .u32 _Z3avgPfS_i_param_2
)
{
	.reg .pred 	%p<54>;
	.reg .b32 	%r<110>;
	.reg .b32 	%f<133>;
	.reg .b64 	%rd<37>;

	ld.param.u64 	%rd3, [_Z3avgPfS_i_param_0];
	ld.param.u64 	%rd2, [_Z3avgPfS_i_param_1];
	ld.param.u32 	%r37, [_Z3avgPfS_i_param_2];
	cvta.to.global.u64 	%rd1, %rd3;
	mov.u32 	%r38, %tid.x;
	mov.u32 	%r39, %ctaid.x;
	mov.u32 	%r40, %ntid.x;
	mad.lo.s32 	%r1, %r39, %r40, %r38;
	setp.gt.s32 	%p1, %r1, 8;
	@%p1 bra 	$L__BB0_44;
	mul.hi.s32 	%r41, %r1, 1431655766;
	shr.u32 	%r42, %r41, 31;
	add.s32 	%r43, %r41, %r42;
	mul.lo.s32 	%r44, %r43, 3;
	sub.s32 	%r2, %r1, %r44;
	neg.s32 	%r3, %r37;
	setp.lt.s32 	%p2, %r37, 0;
	mov.f32 	%f129, 0f00000000;
	mov.f32 	%f130, %f129;
	@%p2 bra 	$L__BB0_43;
	mul.lo.s32 	%r4, %r37, %r37;
	shl.b32 	%r45, %r37, 1;
	and.b32  	%r5, %r45, 6;
	and.b32  	%r6, %r37, 1;
	sub.s32 	%r7, 3, %r37;
	and.b32  	%r46, %r45, -8;
	neg.s32 	%r8, %r46;
	sub.s32 	%r9, %r2, %r37;
	mov.f32 	%f130, 0f00000000;
	mov.u32 	%r102, %r3;
	mov.f32 	%f129, %f130;
$L__BB0_3:
	mov.u32 	%r11, %r102;
	add.s32 	%r12, %r11, %r43;
	setp.gt.u32 	%p3, %r12, 2;
	@%p3 bra 	$L__BB0_42;
	setp.lt.u32 	%p4, %r37, 4;
	mul.lo.s32 	%r13, %r11, %r11;
	mul.lo.s32 	%r14, %r12, 3;
	mov.u32 	%r108, %r3;
	@%p4 bra 	$L__BB0_24;
	add.s32 	%r103, %r9, %r14;
	mov.u32 	%r104, %r9;
	mov.u32 	%r105, %r8;
	mov.u32 	%r106, %r7;
$L__BB0_6:
	.pragma "nounroll";
	add.s32 	%r49, %r106, -3;
	mad.lo.s32 	%r50, %r49, %r49, %r13;
	setp.gt.u32 	%p5, %r50, %r4;
	setp.gt.u32 	%p6, %r104, 2;
	or.pred  	%p7, %p5, %p6;
	@%p7 bra 	$L__BB0_8;
	mul.wide.u32 	%rd4, %r103, 4;
	add.s64 	%rd5, %rd1, %rd4;
	ld.global.f32 	%f75, [%rd5];
	add.f32 	%f130, %f130, %f75;
	add.f32 	%f129, %f129, 0f3F800000;
$L__BB0_8:
	add.s32 	%r51, %r106, -2;
	add.s32 	%r52, %r104, 1;
	mad.lo.s32 	%r53, %r51, %r51, %r13;
	setp.gt.u32 	%p8, %r53, %r4;
	setp.gt.u32 	%p9, %r52, 2;
	or.pred  	%p10, %p8, %p9;
	@%p10 bra 	$L__BB0_10;
	add.s32 	%r54, %r103, 1;
	mul.wide.u32 	%rd6, %r54, 4;
	add.s64 	%rd7, %rd1, %rd6;
	ld.global.f32 	%f76, [%rd7];
	add.f32 	%f130, %f130, %f76;
	add.f32 	%f129, %f129, 0f3F800000;
$L__BB0_10:
	add.s32 	%r55, %r106, -1;
	add.s32 	%r56, %r104, 2;
	mad.lo.s32 	%r57, %r55, %r55, %r13;
	setp.gt.u32 	%p11, %r57, %r4;
	setp.gt.u32 	%p12, %r56, 2;
	or.pred  	%p13, %p11, %p12;
	@%p13 bra 	$L__BB0_12;
	add.s32 	%r58, %r103, 2;
	mul.wide.u32 	%rd8, %r58, 4;
	add.s64 	%rd9, %rd1, %rd8;
	ld.global.f32 	%f77, [%rd9];
	add.f32 	%f130, %f130, %f77;
	add.f32 	%f129, %f129, 0f3F800000;
$L__BB0_12:
	mad.lo.s32 	%r59, %r106, %r106, %r13;
	setp.gt.u32 	%p14, %r59, %r4;
	setp.lt.u32 	%p15, %r104, -3;
	or.pred  	%p16, %p14, %p15;
	@%p16 bra 	$L__BB0_14;
	add.s32 	%r60, %r103, 3;
	mul.wide.u32 	%rd10, %r60, 4;
	add.s64 	%rd11, %rd1, %rd10;
	ld.global.f32 	%f78, [%rd11];
	add.f32 	%f130, %f130, %f78;
	add.f32 	%f129, %f129, 0f3F800000;
$L__BB0_14:
	mad.lo.s32 	%r61, %r106, %r106, %r106;
	add.s32 	%r62, %r106, %r61;
	add.s32 	%r63, %r104, 4;
	add.s32 	%r64, %r62, %r13;
	add.s32 	%r65, %r64, 1;
	setp.gt.u32 	%p17, %r65, %r4;
	setp.gt.u32 	%p18, %r63, 2;
	or.pred  	%p19, %p17, %p18;
	@%p19 bra 	$L__BB0_16;
	add.s32 	%r66, %r103, 4;
	mul.wide.u32 	%rd12, %r66, 4;
	add.s64 	%rd13, %rd1, %rd12;
	ld.global.f32 	%f79, [%rd13];
	add.f32 	%f130, %f130, %f79;
	add.f32 	%f129, %f129, 0f3F800000;
$L__BB0_16:
	add.s32 	%r67, %r106, 2;
	add.s32 	%r68, %r104, 5;
	mad.lo.s32 	%r69, %r67, %r67, %r13;
	setp.gt.u32 	%p20, %r69, %r4;
	setp.gt.u32 	%p21, %r68, 2;
	or.pred  	%p22, %p20, %p21;
	@%p22 bra 	$L__BB0_18;
	add.s32 	%r70, %r103, 5;
	mul.wide.u32 	%rd14, %r70, 4;
	add.s64 	%rd15, %rd1, %rd14;
	ld.global.f32 	%f80, [%rd15];
	add.f32 	%f130, %f130, %f80;
	add.f32 	%f129, %f129, 0f3F800000;
$L__BB0_18:
	add.s32 	%r71, %r106, 3;
	add.s32 	%r72, %r104, 6;
	mad.lo.s32 	%r73, %r71, %r71, %r13;
	setp.gt.u32 	%p23, %r73, %r4;
	setp.gt.u32 	%p24, %r72, 2;
	or.pred  	%p25, %p23, %p24;
	@%p25 bra 	$L__BB0_20;
	add.s32 	%r74, %r103, 6;
	mul.wide.u32 	%rd16, %r74, 4;
	add.s64 	%rd17, %rd1, %rd16;
	ld.global.f32 	%f81, [%rd17];
	add.f32 	%f130, %f130, %f81;
	add.f32 	%f129, %f129, 0f3F800000;
$L__BB0_20:
	add.s32 	%r75, %r106, 4;
	add.s32 	%r76, %r104, 7;
	mad.lo.s32 	%r77, %r75, %r75, %r13;
	setp.gt.u32 	%p26, %r77, %r4;
	setp.gt.u32 	%p27, %r76, 2;
	or.pred  	%p28, %p26, %p27;
	@%p28 bra 	$L__BB0_22;
	add.s32 	%r78, %r103, 7;
	mul.wide.u32 	%rd18, %r78, 4;
	add.s64 	%rd19, %rd1, %rd18;
	ld.global.f32 	%f82, [%rd19];
	add.f32 	%f130, %f130, %f82;
	add.f32 	%f129, %f129, 0f3F800000;
$L__BB0_22:
	add.s32 	%r106, %r106, 8;
	add.s32 	%r105, %r105, 8;
	add.s32 	%r104, %r104, 8;
	add.s32 	%r103, %r103, 8;
	setp.ne.s32 	%p29, %r105, 0;
	@%p29 bra 	$L__BB0_6;
	add.s32 	%r108, %r106, -3;
$L__BB0_24:
	setp.lt.u32 	%p30, %r5, 3;
	@%p30 bra 	$L__BB0_34;
	add.s32 	%r26, %r108, %r2;
	mad.lo.s32 	%r79, %r108, %r108, %r13;
	setp.gt.u32 	%p31, %r79, %r4;
	setp.gt.u32 	%p32, %r26, 2;
	or.pred  	%p33, %p31, %p32;
	@%p33 bra 	$L__BB0_27;
	add.s32 	%r80, %r26, %r14;
	mul.wide.u32 	%rd20, %r80, 4;
	add.s64 	%rd21, %rd1, %rd20;
	ld.global.f32 	%f83, [%rd21];
	add.f32 	%f130, %f130, %f83;
	add.f32 	%f129, %f129, 0f3F800000;
$L__BB0_27:
	mad.lo.s32 	%r81, %r108, %r108, %r108;
	add.s32 	%r82, %r108, %r81;
	add.s32 	%r27, %r26, 1;
	add.s32 	%r83, %r82, %r13;
	add.s32 	%r84, %r83, 1;
	setp.gt.u32 	%p34, %r84, %r4;
	setp.gt.u32 	%p35, %r27, 2;
	or.pred  	%p36, %p34, %p35;
	@%p36 bra 	$L__BB0_29;
	add.s32 	%r85, %r27, %r14;
	mul.wide.u32 	%rd22, %r85, 4;
	add.s64 	%rd23, %rd1, %rd22;
	ld.global.f32 	%f84, [%rd23];
	add.f32 	%f130, %f130, %f84;
	add.f32 	%f129, %f129, 0f3F800000;
$L__BB0_29:
	add.s32 	%r86, %r108, 2;
	add.s32 	%r28, %r26, 2;
	mad.lo.s32 	%r87, %r86, %r86, %r13;
	setp.gt.u32 	%p37, %r87, %r4;
	setp.gt.u32 	%p38, %r28, 2;
	or.pred  	%p39, %p37, %p38;
	@%p39 bra 	$L__BB0_31;
	add.s32 	%r88, %r28, %r14;
	mul.wide.u32 	%rd24, %r88, 4;
	add.s64 	%rd25, %rd1, %rd24;
	ld.global.f32 	%f85, [%rd25];
	add.f32 	%f130, %f130, %f85;
	add.f32 	%f129, %f129, 0f3F800000;
$L__BB0_31:
	add.s32 	%r89, %r108, 3;
	mad.lo.s32 	%r90, %r89, %r89, %r13;
	setp.gt.u32 	%p40, %r90, %r4;
	setp.lt.u32 	%p41, %r26, -3;
	or.pred  	%p42, %p40, %p41;
	@%p42 bra 	$L__BB0_33;
	add.s32 	%r91, %r26, %r14;
	add.s32 	%r92, %r91, 3;
	mul.wide.u32 	%rd26, %r92, 4;
	add.s64 	%rd27, %rd1, %rd26;
	ld.global.f32 	%f86, [%rd27];
	add.f32 	%f130, %f130, %f86;
	add.f32 	%f129, %f129, 0f3F800000;
$L__BB0_33:
	add.s32 	%r108, %r108, 4;
$L__BB0_34:
	setp.eq.s32 	%p43, %r6, 0;
	@%p43 bra 	$L__BB0_40;
	add.s32 	%r31, %r108, %r2;
	mad.lo.s32 	%r93, %r108, %r108, %r13;
	setp.gt.u32 	%p44, %r93, %r4;
	setp.gt.u32 	%p45, %r31, 2;
	or.pred  	%p46, %p44, %p45;
	@%p46 bra 	$L__BB0_37;
	add.s32 	%r94, %r31, %r14;
	mul.wide.u32 	%rd28, %r94, 4;
	add.s64 	%rd29, %rd1, %rd28;
	ld.global.f32 	%f87, [%rd29];
	add.f32 	%f130, %f130, %f87;
	add.f32 	%f129, %f129, 0f3F800000;
$L__BB0_37:
	mad.lo.s32 	%r95, %r108, %r108, %r108;
	add.s32 	%r96, %r108, %r95;
	add.s32 	%r32, %r31, 1;
	add.s32 	%r97, %r96, %r13;
	add.s32 	%r98, %r97, 1;
	setp.gt.u32 	%p47, %r98, %r4;
	setp.gt.u32 	%p48, %r32, 2;
	or.pred  	%p49, %p47, %p48;
	@%p49 bra 	$L__BB0_39;
	add.s32 	%r99, %r32, %r14;
	mul.wide.u32 	%rd30, %r99, 4;
	add.s64 	%rd31, %rd1, %rd30;
	ld.global.f32 	%f88, [%rd31];
	add.f32 	%f130, %f130, %f88;
	add.f32 	%f129, %f129, 0f3F800000;
$L__BB0_39:
	add.s32 	%r108, %r108, 2;
$L__BB0_40:
	add.s32 	%r35, %r108, %r2;
	mad.lo.s32 	%r100, %r108, %r108, %r13;
	setp.gt.u32 	%p50, %r100, %r4;
	setp.gt.u32 	%p51, %r35, 2;
	or.pred  	%p52, %p50, %p51;
	@%p52 bra 	$L__BB0_42;
	add.s32 	%r101, %r35, %r14;
	mul.wide.u32 	%rd32, %r101, 4;
	add.s64 	%rd33, %rd1, %rd32;
	ld.global.f32 	%f89, [%rd33];
	add.f32 	%f130, %f130, %f89;
	add.f32 	%f129, %f129, 0f3F800000;
$L__BB0_42:
	add.s32 	%r102, %r11, 1;
	setp.ne.s32 	%p53, %r11, %r37;
	@%p53 bra 	$L__BB0_3;
$L__BB0_43:
	div.rn.f32 	%f90, %f130, %f129;
	cvta.to.global.u64 	%rd34, %rd2;
	mul.wide.s32 	%rd35, %r1, 4;
	add.s64 	%rd36, %rd34, %rd35;
	st.global.f32 	[%rd36], %f90;
$L__BB0_44:
	ret;

}


// ===== COMPILED SASS (sm_100) =====

	.target	sm_100

	.elftype	@"ET_EXEC"


//--------------------- .note.nv.tkinfo           --------------------------
	.section	.note.nv.tkinfo,"",@"SHT_NOTE"
	.sectionflags	@"SHF_NOTE_NV_TKINFO"
	.tkinfo
        /*0018*/ 	.word	0x00000002
        /*0030*/ 	.string	""
        /*0030*/ 	.string	"ptxas"
        /*0030*/ 	.string	"Cuda compilation tools, release 13.0, V13.0.88"
        /*0030*/ 	.string	"Build cuda_13.0.r13.0/compiler.36424714_0"
        /*0030*/ 	.string	"-arch sm_100 -m 64 "



//--------------------- .note.nv.cuinfo           --------------------------
	.section	.note.nv.cuinfo,"",@"SHT_NOTE"
	.sectionflags	@"SHF_NOTE_NV_CUINFO"
        /*0018*/ 	.short	0x0002
        /*001a*/ 	.short	0x0064
        /*001c*/ 	.short	0x0082
	.zero		2


//--------------------- .nv.info                  --------------------------
	.section	.nv.info,"",@"SHT_CUDA_INFO"
	.align	4


	//----- nvinfo : EIATTR_REGCOUNT
	.align		4
        /*0000*/ 	.byte	0x04, 0x2f
        /*0002*/ 	.short	(.L_1 - .L_0)
	.align		4
.L_0:
        /*0004*/ 	.word	index@(_Z3avgPfS_i)
        /*0008*/ 	.word	0x0000001e


	//----- nvinfo : EIATTR_FRAME_SIZE
	.align		4
.L_1:
        /*000c*/ 	.byte	0x04, 0x11
        /*000e*/ 	.short	(.L_3 - .L_2)
	.align		4
.L_2:
        /*0010*/ 	.word	index@($__internal_0_$__cuda_sm3x_div_rn_noftz_f32_slowpath)
        /*0014*/ 	.word	0x00000000


	//----- nvinfo : EIATTR_FRAME_SIZE
	.align		4
.L_3:
        /*0018*/ 	.byte	0x04, 0x11
        /*001a*/ 	.short	(.L_5 - .L_4)
	.align		4
.L_4:
        /*001c*/ 	.word	index@(_Z3avgPfS_i)
        /*0020*/ 	.word	0x00000000


	//----- nvinfo : EIATTR_MIN_STACK_SIZE
	.align		4
.L_5:
        /*0024*/ 	.byte	0x04, 0x12
        /*0026*/ 	.short	(.L_7 - .L_6)
	.align		4
.L_6:
        /*0028*/ 	.word	index@(_Z3avgPfS_i)
        /*002c*/ 	.word	0x00000000
.L_7:


//--------------------- .nv.compat                --------------------------
	.section	.nv.compat,"",@"SHT_CUDA_COMPAT_INFO"
	.align	4
        /*0000*/ 	.byte	0x02, 0x09, 0x00, 0x00, 0x02, 0x02, 0x01, 0x00, 0x02, 0x05, 0x05, 0x00, 0x03, 0x07, 0x01, 0x01
        /*0010*/ 	.byte	0x02, 0x03, 0x00, 0x00, 0x02, 0x06, 0x01, 0x00, 0x04, 0x0b, 0x08, 0x00, 0x01, 0x00, 0x00, 0x00
        /*0020*/ 	.byte	0x00, 0x00, 0x00, 0x00


//--------------------- .nv.info._Z3avgPfS_i      --------------------------
	.section	.nv.info._Z3avgPfS_i,"",@"SHT_CUDA_INFO"
	.sectionflags	@""
	.align	4


	//----- nvinfo : EIATTR_CUDA_API_VERSION
	.align		4
        /*0000*/ 	.byte	0x04, 0x37
        /*0002*/ 	.short	(.L_9 - .L_8)
.L_8:
        /*0004*/ 	.word	0x00000082


	//----- nvinfo : EIATTR_KPARAM_INFO
	.align		4
.L_9:
        /*0008*/ 	.byte	0x04, 0x17
        /*000a*/ 	.short	(.L_11 - .L_10)
.L_10:
        /*000c*/ 	.word	0x00000000
        /*0010*/ 	.short	0x0002
        /*0012*/ 	.short	0x0010
        /*0014*/ 	.byte	0x00, 0xf0, 0x11, 0x00


	//----- nvinfo : EIATTR_KPARAM_INFO
	.align		4
.L_11:
        /*0018*/ 	.byte	0x04, 0x17
        /*001a*/ 	.short	(.L_13 - .L_12)
.L_12:
        /*001c*/ 	.word	0x00000000
        /*0020*/ 	.short	0x0001
        /*0022*/ 	.short	0x0008
        /*0024*/ 	.byte	0x00, 0xf5, 0x21, 0x00


	//----- nvinfo : EIATTR_KPARAM_INFO
	.align		4
.L_13:
        /*0028*/ 	.byte	0x04, 0x17
        /*002a*/ 	.short	(.L_15 - .L_14)
.L_14:
        /*002c*/ 	.word	0x00000000
        /*0030*/ 	.short	0x0000
        /*0032*/ 	.short	0x0000
        /*0034*/ 	.byte	0x00, 0xf5, 0x21, 0x00


	//----- nvinfo : EIATTR_SPARSE_MMA_MASK
	.align		4
.L_15:
        /*0038*/ 	.byte	0x03, 0x50
        /*003a*/ 	.short	0x0000


	//----- nvinfo : EIATTR_MAXREG_COUNT
	.align		4
        /*003c*/ 	.byte	0x03, 0x1b
        /*003e*/ 	.short	0x00ff


	//----- nvinfo : EIATTR_MERCURY_ISA_VERSION
	.align		4
        /*0040*/ 	.byte	0x03, 0x5f
        /*0042*/ 	.short	0x0101


	//----- nvinfo : EIATTR_VRC_CTA_INIT_COUNT
	.align		4
        /*0044*/ 	.byte	0x02, 0x4a
	.zero		1
	.zero		1


	//----- nvinfo : EIATTR_EXIT_INSTR_OFFSETS
	.align		4
        /*0048*/ 	.byte	0x04, 0x1c
        /*004a*/ 	.short	(.L_17 - .L_16)


	//   ....[0]....
.L_16:
        /*004c*/ 	.word	0x00000060


	//   ....[1]....
        /*0050*/ 	.word	0x00000ec0


	//----- nvinfo : EIATTR_CRS_STACK_SIZE
	.align		4
.L_17:
        /*0054*/ 	.byte	0x04, 0x1e
        /*0056*/ 	.short	(.L_19 - .L_18)
.L_18:
        /*0058*/ 	.word	0x00000000


	//----- nvinfo : EIATTR_CBANK_PARAM_SIZE
	.align		4
.L_19:
        /*005c*/ 	.byte	0x03, 0x19
        /*005e*/ 	.short	0x0014


	//----- nvinfo : EIATTR_PARAM_CBANK
	.align		4
        /*0060*/ 	.byte	0x04, 0x0a
        /*0062*/ 	.short	(.L_21 - .L_20)
	.align		4
.L_20:
        /*0064*/ 	.word	index@(.nv.constant0._Z3avgPfS_i)
        /*0068*/ 	.short	0x0380
        /*006a*/ 	.short	0x0014


	//----- nvinfo : EIATTR_SW_WAR
	.align		4
.L_21:
        /*006c*/ 	.byte	0x04, 0x36
        /*006e*/ 	.short	(.L_23 - .L_22)
.L_22:
        /*0070*/ 	.word	0x00000008
.L_23:


//--------------------- .nv.callgraph             --------------------------
	.section	.nv.callgraph,"",@"SHT_CUDA_CALLGRAPH"
	.align	4
	.sectionentsize	8
	.align		4
        /*0000*/ 	.word	0x00000000
	.align		4
        /*0004*/ 	.word	0xffffffff
	.align		4
        /*0008*/ 	.word	0x00000000
	.align		4
        /*000c*/ 	.word	0xfffffffe
	.align		4
        /*0010*/ 	.word	0x00000000
	.align		4
        /*0014*/ 	.word	0xfffffffd
	.align		4
        /*0018*/ 	.word	0x00000000
	.align		4
        /*001c*/ 	.word	0xfffffffc


//--------------------- .text._Z3avgPfS_i         --------------------------
	.section	.text._Z3avgPfS_i,"ax",@progbits
	.align	128
        .global         _Z3avgPfS_i
        .type           _Z3avgPfS_i,@function
        .size           _Z3avgPfS_i,(.L_x_22 - _Z3avgPfS_i)
        .other          _Z3avgPfS_i,@"STO_CUDA_ENTRY STV_DEFAULT"
_Z3avgPfS_i:
.text._Z3avgPfS_i:
[----:B------:R-:W-:Y:S01]  /*0000*/  LDC R1, c[0x0][0x37c] ;  /* 0x0000df00ff017b82 */ /* 0x000fe20000000800 */
[----:B------:R-:W0:Y:S07]  /*0010*/  S2R R0, SR_TID.X ;  /* 0x0000000000007919 */ /* 0x000e2e0000002100 */
[----:B------:R-:W0:Y:S08]  /*0020*/  S2UR UR4, SR_CTAID.X ;  /* 0x00000000000479c3 */ /* 0x000e300000002500 */
[----:B------:R-:W0:Y:S02]  /*0030*/  LDC R3, c[0x0][0x360] ;  /* 0x0000d800ff037b82 */ /* 0x000e240000000800 */
[----:B0-----:R-:W-:-:S05]  /*0040*/  IMAD R0, R3, UR4, R0 ;  /* 0x0000000403007c24 */ /* 0x001fca000f8e0200 */
[----:B------:R-:W-:-:S13]  /*0050*/  ISETP.GT.AND P0, PT, R0, 0x8, PT ;  /* 0x000000080000780c */ /* 0x000fda0003f04270 */
[----:B------:R-:W-:Y:S05]  /*0060*/  @P0 EXIT ;  /* 0x000000000000094d */ /* 0x000fea0003800000 */
[----:B------:R-:W0:Y:S01]  /*0070*/  LDCU UR12, c[0x0][0x390] ;  /* 0x00007200ff0c77ac */ /* 0x000e220008000800 */
[----:B------:R-:W-:Y:S01]  /*0080*/  IMAD.HI R5, R0, 0x55555556, RZ ;  /* 0x5555555600057827 */ /* 0x000fe200078e02ff */
[----:B------:R-:W-:Y:S01]  /*0090*/  CS2R R2, SRZ ;  /* 0x0000000000027805 */ /* 0x000fe2000001ff00 */
[----:B------:R-:W1:Y:S03]  /*00a0*/  LDCU.64 UR10, c[0x0][0x358] ;  /* 0x00006b00ff0a77ac */ /* 0x000e660008000a00 */
[----:B------:R-:W-:Y:S01]  /*00b0*/  LEA.HI R5, R5, R5, RZ, 0x1 ;  /* 0x0000000505057211 */ /* 0x000fe200078f08ff */
[----:B0-----:R-:W-:-:S09]  /*00c0*/  UISETP.GE.AND UP0, UPT, UR12, URZ, UPT ;  /* 0x000000ff0c00728c */ /* 0x001fd2000bf06270 */
[----:B-1----:R-:W-:Y:S05]  /*00d0*/  BRA.U !UP0, `(.L_x_0) ;  /* 0x0000000d08387547 */ /* 0x002fea000b800000 */
[----:B------:R-:W-:Y:S01]  /*00e0*/  USHF.L.U32 UR4, UR12, 0x1, URZ ;  /* 0x000000010c047899 */ /* 0x000fe200080006ff */
[----:B------:R-:W-:Y:S01]  /*00f0*/  IMAD R4, R5, -0x3, R0 ;  /* 0xfffffffd05047824 */ /* 0x000fe200078e0200 */
[----:B------:R-:W-:Y:S01]  /*0100*/  UIADD3 UR6, UPT, UPT, -UR12, URZ, URZ ;  /* 0x000000ff0c067290 */ /* 0x000fe2000fffe1ff */
[----:B------:R-:W-:Y:S01]  /*0110*/  CS2R R2, SRZ ;  /* 0x0000000000027805 */ /* 0x000fe2000001ff00 */
[----:B------:R-:W-:Y:S02]  /*0120*/  ULOP3.LUT UR5, UR4, 0xfffffff8, URZ, 0xc0, !UPT ;  /* 0xfffffff804057892 */ /* 0x000fe4000f8ec0ff */
[----:B------:R-:W-:Y:S01]  /*0130*/  ULOP3.LUT UR4, UR4, 0x6, URZ, 0xc0, !UPT ;  /* 0x0000000604047892 */ /* 0x000fe2000f8ec0ff */
[----:B------:R-:W-:Y:S01]  /*0140*/  IADD3 R6, PT, PT, R4, -UR12, RZ ;  /* 0x8000000c04067c10 */ /* 0x000fe2000fffe0ff */
[----:B------:R-:W-:Y:S02]  /*0150*/  UIMAD UR8, UR12, UR12, URZ ;  /* 0x0000000c0c0872a4 */ /* 0x000fe4000f8e02ff */
[----:B------:R-:W-:-:S02]  /*0160*/  UISETP.GE.U32.AND UP0, UPT, UR4, 0x3, UPT ;  /* 0x000000030400788c */ /* 0x000fc4000bf06070 */
[----:B------:R-:W-:Y:S02]  /*0170*/  UIADD3 UR9, UPT, UPT, -UR12, 0x3, URZ ;  /* 0x000000030c097890 */ /* 0x000fe4000fffe1ff */
[----:B------:R-:W-:Y:S01]  /*0180*/  UIADD3 UR7, UPT, UPT, -UR5, URZ, URZ ;  /* 0x000000ff05077290 */ /* 0x000fe2000fffe1ff */
[----:B------:R-:W-:-:S11]  /*0190*/  UMOV UR4, UR6 ;  /* 0x0000000600047c82 */ /* 0x000fd60008000000 */
.L_x_7:
[----:B------:R-:W-:Y:S01]  /*01a0*/  VIADD R7, R5, UR4 ;  /* 0x0000000405077c36 */ /* 0x000fe20008000000 */
[----:B------:R-:W-:Y:S04]  /*01b0*/  BSSY.RECONVERGENT B0, `(.L_x_1) ;  /* 0x00000bb000007945 */ /* 0x000fe80003800200 */
[----:B------:R-:W-:-:S13]  /*01c0*/  ISETP.GT.U32.AND P0, PT, R7, 0x2, PT ;  /* 0x000000020700780c */ /* 0x000fda0003f04070 */
[----:B------:R-:W-:Y:S05]  /*01d0*/  @P0 BRA `(.L_x_2) ;  /* 0x0000000800e00947 */ /* 0x000fea0003800000 */
[----:B------:R-:W0:Y:S01]  /*01e0*/  LDCU UR5, c[0x0][0x390] ;  /* 0x00007200ff0577ac */ /* 0x000e220008000800 */
[----:B------:R-:W-:Y:S01]  /*01f0*/  MOV R23, UR6 ;  /* 0x0000000600177c02 */ /* 0x000fe20008000f00 */
[----:B------:R-:W-:Y:S02]  /*0200*/  UIMAD UR12, UR4, UR4, URZ ;  /* 0x00000004040c72a4 */ /* 0x000fe4000f8e02ff */
[----:B0-----:R-:W-:-:S09]  /*0210*/  UISETP.GE.U32.AND UP1, UPT, UR5, 0x4, UPT ;  /* 0x000000040500788c */ /* 0x001fd2000bf26070 */
[----:B------:R-:W-:Y:S05]  /*0220*/  BRA.U !UP1, `(.L_x_3) ;  /* 0x0000000509807547 */ /* 0x000fea000b800000 */
[--C-:B------:R-:W-:Y:S01]  /*0230*/  IMAD R22, R7, 0x3, R6.reuse ;  /* 0x0000000307167824 */ /* 0x100fe200078e0206 */
[----:B------:R-:W-:Y:S01]  /*0240*/  MOV R23, UR9 ;  /* 0x0000000900177c02 */ /* 0x000fe20008000f00 */
[----:B------:R-:W-:Y:S01]  /*0250*/  IMAD.MOV.U32 R24, RZ, RZ, R6 ;  /* 0x000000ffff187224 */ /* 0x000fe200078e0006 */
[----:B------:R-:W-:-:S06]  /*0260*/  UMOV UR5, UR7 ;  /* 0x0000000700057c82 */ /* 0x000fcc0008000000 */
.L_x_4:
[----:B------:R-:W-:Y:S01]  /*0270*/  VIADD R8, R23, 0xfffffffd ;  /* 0xfffffffd17087836 */ /* 0x000fe20000000000 */
[----:B------:R-:W-:-:S03]  /*0280*/  ISETP.GT.U32.AND P6, PT, R24, 0x2, PT ;  /* 0x000000021800780c */ /* 0x000fc60003fc4070 */
[----:B------:R-:W-:-:S05]  /*0290*/  IMAD R8, R8, R8, UR12 ;  /* 0x0000000c08087e24 */ /* 0x000fca000f8e0208 */
[----:B------:R-:W-:-:S13]  /*02a0*/  ISETP.GT.U32.OR P6, PT, R8, UR8, P6 ;  /* 0x0000000808007c0c */ /* 0x000fda000b7c4470 */
[----:B------:R-:W0:Y:S02]  /*02b0*/  @!P6 LDC.64 R10, c[0x0][0x380] ;  /* 0x0000e000ff0aeb82 */ /* 0x000e240000000a00 */
[----:B0-----:R-:W-:-:S06]  /*02c0*/  @!P6 IMAD.WIDE.U32 R10, R22, 0x4, R10 ;  /* 0x00000004160ae825 */ /* 0x001fcc00078e000a */
[----:B------:R0:W2:Y:S01]  /*02d0*/  @!P6 LDG.E R10, desc[UR10][R10.64] ;  /* 0x0000000a0a0ae981 */ /* 0x0000a2000c1e1900 */
[C---:B------:R-:W-:Y:S01]  /*02e0*/  IADD3 R9, PT, PT, R24.reuse, 0x1, RZ ;  /* 0x0000000118097810 */ /* 0x040fe20007ffe0ff */
[----:B------:R-:W-:Y:S01]  /*02f0*/  VIADD R8, R23, 0xfffffffe ;  /* 0xfffffffe17087836 */ /* 0x000fe20000000000 */
[C---:B------:R-:W-:Y:S01]  /*0300*/  ISETP.GE.U32.AND P3, PT, R24.reuse, -0x3, PT ;  /* 0xfffffffd1800780c */ /* 0x040fe20003f66070 */
[----:B------:R-:W-:Y:S01]  /*0310*/  VIADD R12, R24, 0x2 ;  /* 0x00000002180c7836 */ /* 0x000fe20000000000 */
[----:B------:R-:W-:Y:S01]  /*0320*/  ISETP.GT.U32.AND P0, PT, R9, 0x2, PT ;  /* 0x000000020900780c */ /* 0x000fe20003f04070 */
[----:B------:R-:W-:Y:S01]  /*0330*/  IMAD R8, R8, R8, UR12 ;  /* 0x0000000c08087e24 */ /* 0x000fe2000f8e0208 */
[C---:B------:R-:W-:Y:S01]  /*0340*/  IADD3 R9, PT, PT, R23.reuse, -0x1, RZ ;  /* 0xffffffff17097810 */ /* 0x040fe20007ffe0ff */
[----:B------:R-:W-:Y:S01]  /*0350*/  IMAD R13, R23, R23, UR12 ;  /* 0x0000000c170d7e24 */ /* 0x000fe2000f8e0217 */
[----:B------:R-:W-:Y:S01]  /*0360*/  ISETP.GT.U32.AND P4, PT, R12, 0x2, PT ;  /* 0x000000020c00780c */ /* 0x000fe20003f84070 */
[----:B0-----:R-:W-:Y:S01]  /*0370*/  VIADD R11, R24, 0x4 ;  /* 0x00000004180b7836 */ /* 0x001fe20000000000 */
[----:B------:R-:W-:Y:S01]  /*0380*/  ISETP.GT.U32.OR P0, PT, R8, UR8, P0 ;  /* 0x0000000808007c0c */ /* 0x000fe20008704470 */
[----:B------:R-:W-:Y:S01]  /*0390*/  IMAD R9, R9, R9, UR12 ;  /* 0x0000000c09097e24 */ /* 0x000fe2000f8e0209 */
[----:B------:R-:W-:Y:S01]  /*03a0*/  IADD3 R12, PT, PT, R24, 0x5, RZ ;  /* 0x00000005180c7810 */ /* 0x000fe20007ffe0ff */
[----:B------:R-:W-:Y:S01]  /*03b0*/  IMAD R8, R23, R23, R23 ;  /* 0x0000001717087224 */ /* 0x000fe200078e0217 */
[----:B------:R-:W-:Y:S01]  /*03c0*/  ISETP.GT.U32.AND P2, PT, R11, 0x2, PT ;  /* 0x000000020b00780c */ /* 0x000fe20003f44070 */
[----:B------:R-:W-:Y:S01]  /*03d0*/  VIADD R11, R23, 0x3 ;  /* 0x00000003170b7836 */ /* 0x000fe20000000000 */
[----:B------:R-:W-:Y:S01]  /*03e0*/  ISETP.GT.U32.OR P4, PT, R9, UR8, P4 ;  /* 0x0000000809007c0c */ /* 0x000fe2000a784470 */
[----:B------:R-:W-:Y:S01]  /*03f0*/  @!P6 FADD R2, R2, 1 ;  /* 0x3f8000000202e421 */ /* 0x000fe20000000000 */
[----:B------:R-:W-:Y:S01]  /*0400*/  IADD3 R9, PT, PT, R23, 0x2, RZ ;  /* 0x0000000217097810 */ /* 0x000fe20007ffe0ff */
[----:B------:R-:W-:Y:S01]  /*0410*/  IMAD R11, R11, R11, UR12 ;  /* 0x0000000c0b0b7e24 */ /* 0x000fe2000f8e020b */
[----:B------:R-:W-:-:S02]  /*0420*/  IADD3 R8, PT, PT, R23, UR12, R8 ;  /* 0x0000000c17087c10 */ /* 0x000fc4000fffe008 */
[----:B------:R-:W-:Y:S01]  /*0430*/  ISETP.GT.U32.AND P1, PT, R12, 0x2, PT ;  /* 0x000000020c00780c */ /* 0x000fe20003f24070 */
[----:B------:R-:W-:Y:S01]  /*0440*/  IMAD R9, R9, R9, UR12 ;  /* 0x0000000c09097e24 */ /* 0x000fe2000f8e0209 */
[----:B------:R-:W-:Y:S02]  /*0450*/  IADD3 R8, PT, PT, R8, 0x1, RZ ;  /* 0x0000000108087810 */ /* 0x000fe40007ffe0ff */
[----:B------:R-:W-:Y:S01]  /*0460*/  ISETP.GT.U32.OR P3, PT, R13, UR8, !P3 ;  /* 0x000000080d007c0c */ /* 0x000fe2000df64470 */
[----:B------:R-:W-:Y:S01]  /*0470*/  VIADD R13, R24, 0x6 ;  /* 0x00000006180d7836 */ /* 0x000fe20000000000 */
[----:B------:R-:W-:Y:S01]  /*0480*/  ISETP.GT.U32.OR P1, PT, R9, UR8, P1 ;  /* 0x0000000809007c0c */ /* 0x000fe20008f24470 */
[----:B------:R-:W0:Y:S01]  /*0490*/  @!P4 LDC.64 R20, c[0x0][0x380] ;  /* 0x0000e000ff14cb82 */ /* 0x000e220000000a00 */
[----:B------:R-:W-:Y:S01]  /*04a0*/  ISETP.GT.U32.OR P2, PT, R8, UR8, P2 ;  /* 0x0000000808007c0c */ /* 0x000fe20009744470 */
[----:B------:R-:W-:Y:S01]  /*04b0*/  @!P4 VIADD R25, R22, 0x2 ;  /* 0x000000021619c836 */ /* 0x000fe20000000000 */
[----:B------:R-:W-:Y:S01]  /*04c0*/  ISETP.GT.U32.AND P5, PT, R13, 0x2, PT ;  /* 0x000000020d00780c */ /* 0x000fe20003fa4070 */
[----:B------:R-:W-:Y:S01]  /*04d0*/  VIADD R13, R24, 0x7 ;  /* 0x00000007180d7836 */ /* 0x000fe20000000000 */
[----:B------:R-:W-:-:S02]  /*04e0*/  IADD3 R12, PT, PT, R23, 0x4, RZ ;  /* 0x00000004170c7810 */ /* 0x000fc40007ffe0ff */
[----:B------:R-:W-:Y:S01]  /*04f0*/  ISETP.GT.U32.OR P5, PT, R11, UR8, P5 ;  /* 0x000000080b007c0c */ /* 0x000fe2000afa4470 */
[----:B------:R-:W1:Y:S01]  /*0500*/  @!P0 LDC.64 R8, c[0x0][0x380] ;  /* 0x0000e000ff088b82 */ /* 0x000e620000000a00 */
[----:B------:R-:W-:Y:S01]  /*0510*/  @!P0 IADD3 R11, PT, PT, R22, 0x1, RZ ;  /* 0x00000001160b8810 */ /* 0x000fe20007ffe0ff */
[----:B------:R-:W-:-:S06]  /*0520*/  IMAD R12, R12, R12, UR12 ;  /* 0x0000000c0c0c7e24 */ /* 0x000fcc000f8e020c */
[----:B------:R-:W3:Y:S08]  /*0530*/  @!P3 LDC.64 R16, c[0x0][0x380] ;  /* 0x0000e000ff10bb82 */ /* 0x000ef00000000a00 */
[----:B------:R-:W4:Y:S01]  /*0540*/  @!P2 LDC.64 R14, c[0x0][0x380] ;  /* 0x0000e000ff0eab82 */ /* 0x000f220000000a00 */
[----:B0-----:R-:W-:Y:S01]  /*0550*/  @!P4 IMAD.WIDE.U32 R20, R25, 0x4, R20 ;  /* 0x000000041914c825 */ /* 0x001fe200078e0014 */
[----:B------:R-:W-:-:S03]  /*0560*/  @!P3 IADD3 R25, PT, PT, R22, 0x3, RZ ;  /* 0x000000031619b810 */ /* 0x000fc60007ffe0ff */
[----:B------:R-:W-:Y:S02]  /*0570*/  @!P2 VIADD R27, R22, 0x4 ;  /* 0x00000004161ba836 */ /* 0x000fe40000000000 */
[----:B------:R-:W5:Y:S01]  /*0580*/  @!P4 LDG.E R20, desc[UR10][R20.64] ;  /* 0x0000000a1414c981 */ /* 0x000f62000c1e1900 */
[----:B------:R-:W0:Y:S01]  /*0590*/  @!P5 LDC.64 R18, c[0x0][0x380] ;  /* 0x0000e000ff12db82 */ /* 0x000e220000000a00 */
[----:B-1----:R-:W-:-:S06]  /*05a0*/  @!P0 IMAD.WIDE.U32 R8, R11, 0x4, R8 ;  /* 0x000000040b088825 */ /* 0x002fcc00078e0008 */
[----:B------:R-:W5:Y:S01]  /*05b0*/  @!P0 LDG.E R8, desc[UR10][R8.64] ;  /* 0x0000000a08088981 */ /* 0x000f62000c1e1900 */
[----:B---3--:R-:W-:Y:S01]  /*05c0*/  @!P3 IMAD.WIDE.U32 R16, R25, 0x4, R16 ;  /* 0x000000041910b825 */ /* 0x008fe200078e0010 */
[----:B------:R-:W-:-:S05]  /*05d0*/  @!P1 IADD3 R25, PT, PT, R22, 0x5, RZ ;  /* 0x0000000516199810 */ /* 0x000fca0007ffe0ff */
[----:B------:R-:W3:Y:S01]  /*05e0*/  @!P3 LDG.E R16, desc[UR10][R16.64] ;  /* 0x0000000a1010b981 */ /* 0x000ee2000c1e1900 */
[----:B----4-:R-:W-:-:S04]  /*05f0*/  @!P2 IMAD.WIDE.U32 R14, R27, 0x4, R14 ;  /* 0x000000041b0ea825 */ /* 0x010fc800078e000e */
[----:B------:R-:W-:Y:S02]  /*0600*/  @!P5 VIADD R27, R22, 0x6 ;  /* 0x00000006161bd836 */ /* 0x000fe40000000000 */
[----:B------:R-:W4:Y:S02]  /*0610*/  @!P2 LDG.E R14, desc[UR10][R14.64] ;  /* 0x0000000a0e0ea981 */ /* 0x000f24000c1e1900 */
[----:B0-----:R-:W-:-:S06]  /*0620*/  @!P5 IMAD.WIDE.U32 R18, R27, 0x4, R18 ;  /* 0x000000041b12d825 */ /* 0x001fcc00078e0012 */
[----:B------:R-:W4:Y:S01]  /*0630*/  @!P5 LDG.E R18, desc[UR10][R18.64] ;  /* 0x0000000a1212d981 */ /* 0x000f22000c1e1900 */
[----:B--2---:R-:W-:Y:S01]  /*0640*/  @!P6 FADD R3, R3, R10 ;  /* 0x0000000a0303e221 */ /* 0x004fe20000000000 */
[----:B------:R-:W-:-:S04]  /*0650*/  ISETP.GT.U32.AND P6, PT, R13, 0x2, PT ;  /* 0x000000020d00780c */ /* 0x000fc80003fc4070 */
[----:B------:R-:W-:Y:S02]  /*0660*/  ISETP.GT.U32.OR P6, PT, R12, UR8, P6 ;  /* 0x000000080c007c0c */ /* 0x000fe4000b7c4470 */
[----:B------:R-:W0:Y:S11]  /*0670*/  @!P1 LDC.64 R12, c[0x0][0x380] ;  /* 0x0000e000ff0c9b82 */ /* 0x000e360000000a00 */
[----:B------:R-:W1:Y:S01]  /*0680*/  @!P6 LDC.64 R10, c[0x0][0x380] ;  /* 0x0000e000ff0aeb82 */ /* 0x000e620000000a00 */
[----:B0-----:R-:W-:Y:S01]  /*0690*/  @!P1 IMAD.WIDE.U32 R12, R25, 0x4, R12 ;  /* 0x00000004190c9825 */ /* 0x001fe200078e000c */
[----:B------:R-:W-:-:S05]  /*06a0*/  @!P6 IADD3 R25, PT, PT, R22, 0x7, RZ ;  /* 0x000000071619e810 */ /* 0x000fca0007ffe0ff */
[----:B------:R-:W2:Y:S01]  /*06b0*/  @!P1 LDG.E R12, desc[UR10][R12.64] ;  /* 0x0000000a0c0c9981 */ /* 0x000ea2000c1e1900 */
[----:B-1----:R-:W-:-:S06]  /*06c0*/  @!P6 IMAD.WIDE.U32 R10, R25, 0x4, R10 ;  /* 0x00000004190ae825 */ /* 0x002fcc00078e000a */
[----:B------:R-:W2:Y:S01]  /*06d0*/  @!P6 LDG.E R10, desc[UR10][R10.64] ;  /* 0x0000000a0a0ae981 */ /* 0x000ea2000c1e1900 */
[----:B------:R-:W-:-:S04]  /*06e0*/  @!P0 FADD R2, R2, 1 ;  /* 0x3f80000002028421 */ /* 0x000fc80000000000 */
[----:B------:R-:W-:Y:S01]  /*06f0*/  @!P4 FADD R2, R2, 1 ;  /* 0x3f8000000202c421 */ /* 0x000fe20000000000 */
[----:B------:R-:W-:-:S03]  /*0700*/  UIADD3 UR5, UPT, UPT, UR5, 0x8, URZ ;  /* 0x0000000805057890 */ /* 0x000fc6000fffe0ff */
[----:B------:R-:W-:Y:S01]  /*0710*/  @!P3 FADD R2, R2, 1 ;  /* 0x3f8000000202b421 */ /* 0x000fe20000000000 */
[----:B-----5:R-:W-:-:S04]  /*0720*/  @!P0 FADD R3, R3, R8 ;  /* 0x0000000803038221 */ /* 0x020fc80000000000 */
[----:B------:R-:W-:-:S04]  /*0730*/  @!P4 FADD R3, R3, R20 ;  /* 0x000000140303c221 */ /* 0x000fc80000000000 */
[----:B---3--:R-:W-:Y:S01]  /*0740*/  @!P3 FADD R3, R3, R16 ;  /* 0x000000100303b221 */ /* 0x008fe20000000000 */
[----:B------:R-:W-:Y:S01]  /*0750*/  @!P2 FADD R2, R2, 1 ;  /* 0x3f8000000202a421 */ /* 0x000fe20000000000 */
[----:B------:R-:W-:Y:S02]  /*0760*/  UISETP.NE.AND UP1, UPT, UR5, URZ, UPT ;  /* 0x000000ff0500728c */ /* 0x000fe4000bf25270 */
[----:B----4-:R-:W-:Y:S01]  /*0770*/  @!P2 FADD R3, R3, R14 ;  /* 0x0000000e0303a221 */ /* 0x010fe20000000000 */
[----:B------:R-:W-:-:S04]  /*0780*/  @!P1 FADD R2, R2, 1 ;  /* 0x3f80000002029421 */ /* 0x000fc80000000000 */
[----:B------:R-:W-:Y:S01]  /*0790*/  @!P5 FADD R2, R2, 1 ;  /* 0x3f8000000202d421 */ /* 0x000fe20000000000 */
[----:B------:R-:W-:Y:S01]  /*07a0*/  VIADD R24, R24, 0x8 ;  /* 0x0000000818187836 */ /* 0x000fe20000000000 */
[----:B------:R-:W-:Y:S01]  /*07b0*/  IADD3 R23, PT, PT, R23, 0x8, RZ ;  /* 0x0000000817177810 */ /* 0x000fe20007ffe0ff */
[----:B------:R-:W-:Y:S02]  /*07c0*/  VIADD R22, R22, 0x8 ;  /* 0x0000000816167836 */ /* 0x000fe40000000000 */
[----:B------:R-:W-:Y:S01]  /*07d0*/  @!P6 FADD R2, R2, 1 ;  /* 0x3f8000000202e421 */ /* 0x000fe20000000000 */
[----:B--2---:R-:W-:-:S04]  /*07e0*/  @!P1 FADD R3, R3, R12 ;  /* 0x0000000c03039221 */ /* 0x004fc80000000000 */
[----:B------:R-:W-:-:S04]  /*07f0*/  @!P5 FADD R3, R3, R18 ;  /* 0x000000120303d221 */ /* 0x000fc80000000000 */
[----:B------:R-:W-:Y:S01]  /*0800*/  @!P6 FADD R3, R3, R10 ;  /* 0x0000000a0303e221 */ /* 0x000fe20000000000 */
[----:B------:R-:W-:Y:S06]  /*0810*/  BRA.U UP1, `(.L_x_4) ;  /* 0xfffffff901947547 */ /* 0x000fec000b83ffff */
[----:B------:R-:W-:-:S07]  /*0820*/  IADD3 R23, PT, PT, R23, -0x3, RZ ;  /* 0xfffffffd17177810 */ /* 0x000fce0007ffe0ff */
.L_x_3:
[----:B------:R-:W0:Y:S02]  /*0830*/  LDCU UR5, c[0x0][0x390] ;  /* 0x00007200ff0577ac */ /* 0x000e240008000800 */
[----:B0-----:R-:W-:Y:S01]  /*0840*/  ULOP3.LUT UP1, URZ, UR5, 0x1, URZ, 0xc0, !UPT ;  /* 0x0000000105ff7892 */ /* 0x001fe2000f82c0ff */
[----:B------:R-:W-:Y:S10]  /*0850*/  BRA.U !UP0, `(.L_x_5) ;  /* 0x0000000108b47547 */ /* 0x000ff4000b800000 */
[--C-:B------:R-:W-:Y:S01]  /*0860*/  IMAD.IADD R18, R4, 0x1, R23.reuse ;  /* 0x0000000104127824 */ /* 0x100fe200078e0217 */
[C---:B------:R-:W-:Y:S01]  /*0870*/  IADD3 R10, PT, PT, R23.reuse, 0x3, RZ ;  /* 0x00000003170a7810 */ /* 0x040fe20007ffe0ff */
[CC--:B------:R-:W-:Y:S02]  /*0880*/  IMAD R8, R23.reuse, R23.reuse, R23 ;  /* 0x0000001717087224 */ /* 0x0c0fe400078e0217 */
[C---:B------:R-:W-:Y:S01]  /*0890*/  IMAD R9, R23.reuse, R23, UR12 ;  /* 0x0000000c17097e24 */ /* 0x040fe2000f8e0217 */
[----:B------:R-:W-:Y:S01]  /*08a0*/  ISETP.GT.U32.AND P0, PT, R18, 0x2, PT ;  /* 0x000000021200780c */ /* 0x000fe20003f04070 */
[----:B------:R-:W-:Y:S01]  /*08b0*/  IMAD R10, R10, R10, UR12 ;  /* 0x0000000c0a0a7e24 */ /* 0x000fe2000f8e020a */
[----:B------:R-:W-:Y:S02]  /*08c0*/  IADD3 R8, PT, PT, R23, UR12, R8 ;  /* 0x0000000c17087c10 */ /* 0x000fe4000fffe008 */
[C---:B------:R-:W-:Y:S02]  /*08d0*/  IADD3 R20, PT, PT, R18.reuse, 0x1, RZ ;  /* 0x0000000112147810 */ /* 0x040fe40007ffe0ff */
[----:B------:R-:W-:Y:S01]  /*08e0*/  ISETP.GT.U32.OR P0, PT, R9, UR8, P0 ;  /* 0x0000000809007c0c */ /* 0x000fe20008704470 */
[----:B------:R-:W-:Y:S01]  /*08f0*/  VIADD R9, R23, 0x2 ;  /* 0x0000000217097836 */ /* 0x000fe20000000000 */
[----:B------:R-:W-:Y:S01]  /*0900*/  IADD3 R16, PT, PT, R18, 0x2, RZ ;  /* 0x0000000212107810 */ /* 0x000fe20007ffe0ff */
[----:B------:R-:W-:Y:S01]  /*0910*/  VIADD R8, R8, 0x1 ;  /* 0x0000000108087836 */ /* 0x000fe20000000000 */
[----:B------:R-:W-:Y:S01]  /*0920*/  ISETP.GT.U32.AND P1, PT, R20, 0x2, PT ;  /* 0x000000021400780c */ /* 0x000fe20003f24070 */
[----:B------:R-:W-:Y:S01]  /*0930*/  IMAD R9, R9, R9, UR12 ;  /* 0x0000000c09097e24 */ /* 0x000fe2000f8e0209 */
[----:B------:R-:W-:-:S02]  /*0940*/  ISETP.GT.U32.AND P2, PT, R16, 0x2, PT ;  /* 0x000000021000780c */ /* 0x000fc40003f44070 */
[----:B------:R-:W-:Y:S02]  /*0950*/  ISETP.GT.U32.OR P1, PT, R8, UR8, P1 ;  /* 0x0000000808007c0c */ /* 0x000fe40008f24470 */
[----:B------:R-:W-:Y:S02]  /*0960*/  ISETP.GT.U32.OR P2, PT, R9, UR8, P2 ;  /* 0x0000000809007c0c */ /* 0x000fe40009744470 */
[----:B------:R-:W-:Y:S01]  /*0970*/  ISETP.GE.U32.AND P3, PT, R18, -0x3, PT ;  /* 0xfffffffd1200780c */ /* 0x000fe20003f66070 */
[----:B------:R-:W0:Y:S01]  /*0980*/  @!P0 LDC.64 R14, c[0x0][0x380] ;  /* 0x0000e000ff0e8b82 */ /* 0x000e220000000a00 */
[----:B------:R-:W-:Y:S02]  /*0990*/  @!P0 IMAD R17, R7, 0x3, R18 ;  /* 0x0000000307118824 */ /* 0x000fe400078e0212 */
[----:B------:R-:W-:-:S05]  /*09a0*/  ISETP.GT.U32.OR P3, PT, R10, UR8, !P3 ;  /* 0x000000080a007c0c */ /* 0x000fca000df64470 */
[----:B------:R-:W1:Y:S01]  /*09b0*/  @!P1 LDC.64 R12, c[0x0][0x380] ;  /* 0x0000e000ff0c9b82 */ /* 0x000e620000000a00 */
[----:B------:R-:W-:-:S07]  /*09c0*/  @!P1 IMAD R19, R7, 0x3, R20 ;  /* 0x0000000307139824 */ /* 0x000fce00078e0214 */
[----:B------:R-:W2:Y:S01]  /*09d0*/  @!P2 LDC.64 R8, c[0x0][0x380] ;  /* 0x0000e000ff08ab82 */ /* 0x000ea20000000a00 */
[----:B------:R-:W-:-:S07]  /*09e0*/  @!P3 IMAD R18, R7, 0x3, R18 ;  /* 0x000000030712b824 */ /* 0x000fce00078e0212 */
[----:B------:R-:W3:Y:S01]  /*09f0*/  @!P3 LDC.64 R10, c[0x0][0x380] ;  /* 0x0000e000ff0abb82 */ /* 0x000ee20000000a00 */
[----:B0-----:R-:W-:-:S04]  /*0a00*/  @!P0 IMAD.WIDE.U32 R14, R17, 0x4, R14 ;  /* 0x00000004110e8825 */ /* 0x001fc800078e000e */
[----:B------:R-:W-:Y:S02]  /*0a10*/  @!P2 IMAD R17, R7, 0x3, R16 ;  /* 0x000000030711a824 */ /* 0x000fe400078e0210 */
[----:B------:R-:W4:Y:S01]  /*0a20*/  @!P0 LDG.E R14, desc[UR10][R14.64] ;  /* 0x0000000a0e0e8981 */ /* 0x000f22000c1e1900 */
[----:B-1----:R-:W-:-:S04]  /*0a30*/  @!P1 IMAD.WIDE.U32 R12, R19, 0x4, R12 ;  /* 0x00000004130c9825 */ /* 0x002fc800078e000c */
[----:B------:R-:W-:Y:S02]  /*0a40*/  @!P3 VIADD R19, R18, 0x3 ;  /* 0x000000031213b836 */ /* 0x000fe40000000000 */
[----:B------:R-:W5:Y:S01]  /*0a50*/  @!P1 LDG.E R12, desc[UR10][R12.64] ;  /* 0x0000000a0c0c9981 */ /* 0x000f62000c1e1900 */
[----:B--2---:R-:W-:-:S06]  /*0a60*/  @!P2 IMAD.WIDE.U32 R8, R17, 0x4, R8 ;  /* 0x000000041108a825 */ /* 0x004fcc00078e0008 */
[----:B------:R-:W2:Y:S01]  /*0a70*/  @!P2 LDG.E R8, desc[UR10][R8.64] ;  /* 0x0000000a0808a981 */ /* 0x000ea2000c1e1900 */
[----:B---3--:R-:W-:-:S06]  /*0a80*/  @!P3 IMAD.WIDE.U32 R10, R19, 0x4, R10 ;  /* 0x00000004130ab825 */ /* 0x008fcc00078e000a */
[----:B------:R-:W3:Y:S01]  /*0a90*/  @!P3 LDG.E R10, desc[UR10][R10.64] ;  /* 0x0000000a0a0ab981 */ /* 0x000ee2000c1e1900 */
[----:B------:R-:W-:-:S04]  /*0aa0*/  @!P0 FADD R2, R2, 1 ;  /* 0x3f80000002028421 */ /* 0x000fc80000000000 */
[----:B------:R-:W-:-:S04]  /*0ab0*/  @!P1 FADD R2, R2, 1 ;  /* 0x3f80000002029421 */ /* 0x000fc80000000000 */
[----:B------:R-:W-:Y:S01]  /*0ac0*/  @!P2 FADD R2, R2, 1 ;  /* 0x3f8000000202a421 */ /* 0x000fe20000000000 */
[----:B------:R-:W-:-:S03]  /*0ad0*/  IADD3 R23, PT, PT, R23, 0x4, RZ ;  /* 0x0000000417177810 */ /* 0x000fc60007ffe0ff */
[----:B------:R-:W-:Y:S01]  /*0ae0*/  @!P3 FADD R2, R2, 1 ;  /* 0x3f8000000202b421 */ /* 0x000fe20000000000 */
[----:B----4-:R-:W-:-:S04]  /*0af0*/  @!P0 FADD R3, R3, R14 ;  /* 0x0000000e03038221 */ /* 0x010fc80000000000 */
[----:B-----5:R-:W-:-:S04]  /*0b00*/  @!P1 FADD R3, R3, R12 ;  /* 0x0000000c03039221 */ /* 0x020fc80000000000 */
[----:B--2---:R-:W-:-:S04]  /*0b10*/  @!P2 FADD R3, R3, R8 ;  /* 0x000000080303a221 */ /* 0x004fc80000000000 */
[----:B---3--:R-:W-:-:S07]  /*0b20*/  @!P3 FADD R3, R3, R10 ;  /* 0x0000000a0303b221 */ /* 0x008fce0000000000 */
.L_x_5:
[----:B------:R-:W-:Y:S05]  /*0b30*/  BRA.U !UP1, `(.L_x_6) ;  /* 0x00000001095c7547 */ /* 0x000fea000b800000 */
[CCC-:B------:R-:W-:Y:S02]  /*0b40*/  IMAD R8, R23.reuse, R23.reuse, R23.reuse ;  /* 0x0000001717087224 */ /* 0x1c0fe400078e0217 */
[----:B------:R-:W-:Y:S02]  /*0b50*/  IMAD.IADD R14, R4, 0x1, R23 ;  /* 0x00000001040e7824 */ /* 0x000fe400078e0217 */
[C---:B------:R-:W-:Y:S01]  /*0b60*/  IMAD R9, R23.reuse, R23, UR12 ;  /* 0x0000000c17097e24 */ /* 0x040fe2000f8e0217 */
[----:B------:R-:W-:Y:S02]  /*0b70*/  IADD3 R8, PT, PT, R23, UR12, R8 ;  /* 0x0000000c17087c10 */ /* 0x000fe4000fffe008 */
[C---:B------:R-:W-:Y:S02]  /*0b80*/  ISETP.GT.U32.AND P0, PT, R14.reuse, 0x2, PT ;  /* 0x000000020e00780c */ /* 0x040fe40003f04070 */
[----:B------:R-:W-:Y:S01]  /*0b90*/  IADD3 R12, PT, PT, R14, 0x1, RZ ;  /* 0x000000010e0c7810 */ /* 0x000fe20007ffe0ff */
[----:B------:R-:W-:Y:S01]  /*0ba0*/  VIADD R8, R8, 0x1 ;  /* 0x0000000108087836 */ /* 0x000fe20000000000 */
[----:B------:R-:W-:-:S02]  /*0bb0*/  ISETP.GT.U32.OR P0, PT, R9, UR8, P0 ;  /* 0x0000000809007c0c */ /* 0x000fc40008704470 */
[----:B------:R-:W-:-:S04]  /*0bc0*/  ISETP.GT.U32.AND P1, PT, R12, 0x2, PT ;  /* 0x000000020c00780c */ /* 0x000fc80003f24070 */
[----:B------:R-:W-:-:S07]  /*0bd0*/  ISETP.GT.U32.OR P1, PT, R8, UR8, P1 ;  /* 0x0000000808007c0c */ /* 0x000fce0008f24470 */
[----:B------:R-:W0:Y:S01]  /*0be0*/  @!P0 LDC.64 R10, c[0x0][0x380] ;  /* 0x0000e000ff0a8b82 */ /* 0x000e220000000a00 */
[----:B------:R-:W-:-:S07]  /*0bf0*/  @!P0 IMAD R13, R7, 0x3, R14 ;  /* 0x00000003070d8824 */ /* 0x000fce00078e020e */
[----:B------:R-:W1:Y:S01]  /*0c00*/  @!P1 LDC.64 R8, c[0x0][0x380] ;  /* 0x0000e000ff089b82 */ /* 0x000e620000000a00 */
[----:B0-----:R-:W-:-:S04]  /*0c10*/  @!P0 IMAD.WIDE.U32 R10, R13, 0x4, R10 ;  /* 0x000000040d0a8825 */ /* 0x001fc800078e000a */
[----:B------:R-:W-:Y:S02]  /*0c20*/  @!P1 IMAD R13, R7, 0x3, R12 ;  /* 0x00000003070d9824 */ /* 0x000fe400078e020c */
[----:B------:R-:W2:Y:S02]  /*0c30*/  @!P0 LDG.E R10, desc[UR10][R10.64] ;  /* 0x0000000a0a0a8981 */ /* 0x000ea4000c1e1900 */
[----:B-1----:R-:W-:-:S06]  /*0c40*/  @!P1 IMAD.WIDE.U32 R8, R13, 0x4, R8 ;  /* 0x000000040d089825 */ /* 0x002fcc00078e0008 */
[----:B------:R-:W3:Y:S01]  /*0c50*/  @!P1 LDG.E R8, desc[UR10][R8.64] ;  /* 0x0000000a08089981 */ /* 0x000ee2000c1e1900 */
[----:B------:R-:W-:Y:S01]  /*0c60*/  @!P0 FADD R2, R2, 1 ;  /* 0x3f80000002028421 */ /* 0x000fe20000000000 */
[----:B------:R-:W-:-:S03]  /*0c70*/  IADD3 R23, PT, PT, R23, 0x2, RZ ;  /* 0x0000000217177810 */ /* 0x000fc60007ffe0ff */
[----:B------:R-:W-:Y:S01]  /*0c80*/  @!P1 FADD R2, R2, 1 ;  /* 0x3f80000002029421 */ /* 0x000fe20000000000 */
[----:B--2---:R-:W-:-:S04]  /*0c90*/  @!P0 FADD R3, R3, R10 ;  /* 0x0000000a03038221 */ /* 0x004fc80000000000 */
[----:B---3--:R-:W-:-:S07]  /*0ca0*/  @!P1 FADD R3, R3, R8 ;  /* 0x0000000803039221 */ /* 0x008fce0000000000 */
.L_x_6:
[----:B------:R-:W-:Y:S02]  /*0cb0*/  IMAD.IADD R10, R4, 0x1, R23 ;  /* 0x00000001040a7824 */ /* 0x000fe400078e0217 */
[----:B------:R-:W-:-:S03]  /*0cc0*/  IMAD R23, R23, R23, UR12 ;  /* 0x0000000c17177e24 */ /* 0x000fc6000f8e0217 */
[----:B------:R-:W-:-:S04]  /*0cd0*/  ISETP.GT.U32.AND P0, PT, R10, 0x2, PT ;  /* 0x000000020a00780c */ /* 0x000fc80003f04070 */
[----:B------:R-:W-:-:S13]  /*0ce0*/  ISETP.GT.U32.OR P0, PT, R23, UR8, P0 ;  /* 0x0000000817007c0c */ /* 0x000fda0008704470 */
[----:B------:R-:W-:Y:S05]  /*0cf0*/  @P0 BRA `(.L_x_2) ;  /* 0x0000000000180947 */ /* 0x000fea0003800000 */
[----:B------:R-:W0:Y:S01]  /*0d00*/  LDC.64 R8, c[0x0][0x380] ;  /* 0x0000e000ff087b82 */ /* 0x000e220000000a00 */
[----:B------:R-:W-:-:S04]  /*0d10*/  IMAD R7, R7, 0x3, R10 ;  /* 0x0000000307077824 */ /* 0x000fc800078e020a */
[----:B0-----:R-:W-:-:S06]  /*0d20*/  IMAD.WIDE.U32 R8, R7, 0x4, R8 ;  /* 0x0000000407087825 */ /* 0x001fcc00078e0008 */
[----:B------:R-:W2:Y:S01]  /*0d30*/  LDG.E R8, desc[UR10][R8.64] ;  /* 0x0000000a08087981 */ /* 0x000ea2000c1e1900 */
[----:B------:R-:W-:Y:S01]  /*0d40*/  FADD R2, R2, 1 ;  /* 0x3f80000002027421 */ /* 0x000fe20000000000 */
[----:B--2---:R-:W-:-:S07]  /*0d50*/  FADD R3, R3, R8 ;  /* 0x0000000803037221 */ /* 0x004fce0000000000 */
.L_x_2:
[----:B------:R-:W-:Y:S05]  /*0d60*/  BSYNC.RECONVERGENT B0 ;  /* 0x0000000000007941 */ /* 0x000fea0003800200 */
.L_x_1:
[----:B------:R-:W0:Y:S01]  /*0d70*/  LDCU UR12, c[0x0][0x390] ;  /* 0x00007200ff0c77ac */ /* 0x000e220008000800 */
[----:B------:R-:W-:Y:S02]  /*0d80*/  UIADD3 UR5, UPT, UPT, UR4, 0x1, URZ ;  /* 0x0000000104057890 */ /* 0x000fe4000fffe0ff */
[----:B0-----:R-:W-:-:S05]  /*0d90*/  UISETP.NE.AND UP1, UPT, UR4, UR12, UPT ;  /* 0x0000000c0400728c */ /* 0x001fca000bf25270 */
[----:B------:R-:W-:-:S04]  /*0da0*/  UMOV UR4, UR5 ;  /* 0x0000000500047c82 */ /* 0x000fc80008000000 */
[----:B------:R-:W-:Y:S05]  /*0db0*/  BRA.U UP1, `(.L_x_7) ;  /* 0xfffffff101f87547 */ /* 0x000fea000b83ffff */
.L_x_0:
[----:B------:R-:W0:Y:S01]  /*0dc0*/  MUFU.RCP R5, R2 ;  /* 0x0000000200057308 */ /* 0x000e220000001000 */
[----:B------:R-:W-:Y:S07]  /*0dd0*/  BSSY.RECONVERGENT B0, `(.L_x_8) ;  /* 0x000000b000007945 */ /* 0x000fee0003800200 */
[----:B------:R-:W1:Y:S01]  /*0de0*/  FCHK P0, R3, R2 ;  /* 0x0000000203007302 */ /* 0x000e620000000000 */
[----:B0-----:R-:W-:-:S04]  /*0df0*/  FFMA R4, R5, -R2, 1 ;  /* 0x3f80000005047423 */ /* 0x001fc80000000802 */
[----:B------:R-:W-:-:S04]  /*0e00*/  FFMA R4, R5, R4, R5 ;  /* 0x0000000405047223 */ /* 0x000fc80000000005 */
[----:B------:R-:W-:-:S04]  /*0e10*/  FFMA R6, R4, R3, RZ ;  /* 0x0000000304067223 */ /* 0x000fc800000000ff */
[----:B------:R-:W-:-:S04]  /*0e20*/  FFMA R5, R6, -R2, R3 ;  /* 0x8000000206057223 */ /* 0x000fc80000000003 */
[----:B------:R-:W-:Y:S01]  /*0e30*/  FFMA R5, R4, R5, R6 ;  /* 0x0000000504057223 */ /* 0x000fe20000000006 */
[----:B-1----:R-:W-:Y:S06]  /*0e40*/  @!P0 BRA `(.L_x_9) ;  /* 0x00000000000c8947 */ /* 0x002fec0003800000 */
[----:B------:R-:W-:-:S07]  /*0e50*/  MOV R4, 0xe70 ;  /* 0x00000e7000047802 */ /* 0x000fce0000000f00 */
[----:B------:R-:W-:Y:S05]  /*0e60*/  CALL.REL.NOINC `($__internal_0_$__cuda_sm3x_div_rn_noftz_f32_slowpath) ;  /* 0x0000000000187944 */ /* 0x000fea0003c00000 */
[----:B------:R-:W-:-:S07]  /*0e70*/  MOV R5, R2 ;  /* 0x0000000200057202 */ /* 0x000fce0000000f00 */
.L_x_9:
[----:B------:R-:W-:Y:S05]  /*0e80*/  BSYNC.RECONVERGENT B0 ;  /* 0x0000000000007941 */ /* 0x000fea0003800200 */
.L_x_8:
[----:B------:R-:W0:Y:S02]  /*0e90*/  LDC.64 R2, c[0x0][0x388] ;  /* 0x0000e200ff027b82 */ /* 0x000e240000000a00 */
[----:B0-----:R-:W-:-:S05]  /*0ea0*/  IMAD.WIDE R2, R0, 0x4, R2 ;  /* 0x0000000400027825 */ /* 0x001fca00078e0202 */
[----:B------:R-:W-:Y:S01]  /*0eb0*/  STG.E desc[UR10][R2.64], R5 ;  /* 0x0000000502007986 */ /* 0x000fe2000c10190a */
[----:B------:R-:W-:Y:S05]  /*0ec0*/  EXIT ;  /* 0x000000000000794d */ /* 0x000fea0003800000 */
        .weak           $__internal_0_$__cuda_sm3x_div_rn_noftz_f32_slowpath
        .type           $__internal_0_$__cuda_sm3x_div_rn_noftz_f32_slowpath,@function
        .size           $__internal_0_$__cuda_sm3x_div_rn_noftz_f32_slowpath,(.L_x_22 - $__internal_0_$__cuda_sm3x_div_rn_noftz_f32_slowpath)
$__internal_0_$__cuda_sm3x_div_rn_noftz_f32_slowpath:
[----:B------:R-:W-:Y:S01]  /*0ed0*/  SHF.R.U32.HI R6, RZ, 0x17, R2 ;  /* 0x00000017ff067819 */ /* 0x000fe20000011602 */
[----:B------:R-:W-:Y:S01]  /*0ee0*/  BSSY.RECONVERGENT B1, `(.L_x_10) ;  /* 0x0000062000017945 */ /* 0x000fe20003800200 */
[----:B------:R-:W-:Y:S02]  /*0ef0*/  SHF.R.U32.HI R5, RZ, 0x17, R3 ;  /* 0x00000017ff057819 */ /* 0x000fe40000011603 */
[----:B------:R-:W-:Y:S02]  /*0f00*/  LOP3.LUT R13, R6, 0xff, RZ, 0xc0, !PT ;  /* 0x000000ff060d7812 */ /* 0x000fe400078ec0ff */
[----:B------:R-:W-:-:S03]  /*0f10*/  LOP3.LUT R6, R5, 0xff, RZ, 0xc0, !PT ;  /* 0x000000ff05067812 */ /* 0x000fc600078ec0ff */
[----:B------:R-:W-:Y:S01]  /*0f20*/  VIADD R8, R13, 0xffffffff ;  /* 0xffffffff0d087836 */ /* 0x000fe20000000000 */
[----:B------:R-:W-:-:S04]  /*0f30*/  IADD3 R7, PT, PT, R6, -0x1, RZ ;  /* 0xffffffff06077810 */ /* 0x000fc80007ffe0ff */
[----:B------:R-:W-:-:S04]  /*0f40*/  ISETP.GT.U32.AND P0, PT, R8, 0xfd, PT ;  /* 0x000000fd0800780c */ /* 0x000fc80003f04070 */
[----:B------:R-:W-:-:S13]  /*0f50*/  ISETP.GT.U32.OR P0, PT, R7, 0xfd, P0 ;  /* 0x000000fd0700780c */ /* 0x000fda0000704470 */
[----:B------:R-:W-:Y:S01]  /*0f60*/  @!P0 IMAD.MOV.U32 R5, RZ, RZ, RZ ;  /* 0x000000ffff058224 */ /* 0x000fe200078e00ff */
[----:B------:R-:W-:Y:S06]  /*0f70*/  @!P0 BRA `(.L_x_11) ;  /* 0x00000000005c8947 */ /* 0x000fec0003800000 */
[----:B------:R-:W-:Y:S02]  /*0f80*/  FSETP.GTU.FTZ.AND P0, PT, |R3|, +INF , PT ;  /* 0x7f8000000300780b */ /* 0x000fe40003f1c200 */
[----:B------:R-:W-:-:S04]  /*0f90*/  FSETP.GTU.FTZ.AND P1, PT, |R2|, +INF , PT ;  /* 0x7f8000000200780b */ /* 0x000fc80003f3c200 */
[----:B------:R-:W-:-:S13]  /*0fa0*/  PLOP3.LUT P0, PT, P0, P1, PT, 0xf8, 0x8f ;  /* 0x00000000008f781c */ /* 0x000fda0000703f70 */
[----:B------:R-:W-:Y:S05]  /*0fb0*/  @P0 BRA `(.L_x_12) ;  /* 0x00000004004c0947 */ /* 0x000fea0003800000 */
[----:B------:R-:W-:-:S13]  /*0fc0*/  LOP3.LUT P0, RZ, R2, 0x7fffffff, R3, 0xc8, !PT ;  /* 0x7fffffff02ff7812 */ /* 0x000fda000780c803 */
[----:B------:R-:W-:Y:S05]  /*0fd0*/  @!P0 BRA `(.L_x_13) ;  /* 0x00000004003c8947 */ /* 0x000fea0003800000 */
[C---:B------:R-:W-:Y:S02]  /*0fe0*/  FSETP.NEU.FTZ.AND P0, PT, |R3|.reuse, +INF , PT ;  /* 0x7f8000000300780b */ /* 0x040fe40003f1d200 */
[----:B------:R-:W-:Y:S02]  /*0ff0*/  FSETP.NEU.FTZ.AND P2, PT, |R2|, +INF , PT ;  /* 0x7f8000000200780b */ /* 0x000fe40003f5d200 */
[----:B------:R-:W-:-:S11]  /*1000*/  FSETP.NEU.FTZ.AND P1, PT, |R3|, +INF , PT ;  /* 0x7f8000000300780b */ /* 0x000fd60003f3d200 */
[----:B------:R-:W-:Y:S05]  /*1010*/  @!P2 BRA !P0, `(.L_x_13) ;  /* 0x00000004002ca947 */ /* 0x000fea0004000000 */
[----:B------:R-:W-:-:S04]  /*1020*/  LOP3.LUT P0, RZ, R3, 0x7fffffff, RZ, 0xc0, !PT ;  /* 0x7fffffff03ff7812 */ /* 0x000fc8000780c0ff */
[----:B------:R-:W-:-:S13]  /*1030*/  PLOP3.LUT P0, PT, P2, P0, PT, 0x2f, 0xf2 ;  /* 0x0000000000f2781c */ /* 0x000fda0001700577 */
[----:B------:R-:W-:Y:S05]  /*1040*/  @P0 BRA `(.L_x_14) ;  /* 0x0000000400180947 */ /* 0x000fea0003800000 */
[----:B------:R-:W-:-:S04]  /*1050*/  LOP3.LUT P0, RZ, R2, 0x7fffffff, RZ, 0xc0, !PT ;  /* 0x7fffffff02ff7812 */ /* 0x000fc8000780c0ff */
[----:B------:R-:W-:-:S13]  /*1060*/  PLOP3.LUT P0, PT, P1, P0, PT, 0x2f, 0xf2 ;  /* 0x0000000000f2781c */ /* 0x000fda0000f00577 */
[----:B------:R-:W-:Y:S05]  /*1070*/  @P0 BRA `(.L_x_15) ;  /* 0x0000000400000947 */ /* 0x000fea0003800000 */
[----:B------:R-:W-:Y:S02]  /*1080*/  ISETP.GE.AND P0, PT, R7, RZ, PT ;  /* 0x000000ff0700720c */ /* 0x000fe40003f06270 */
[----:B------:R-:W-:-:S11]  /*1090*/  ISETP.GE.AND P1, PT, R8, RZ, PT ;  /* 0x000000ff0800720c */ /* 0x000fd60003f26270 */
[----:B------:R-:W-:Y:S01]  /*10a0*/  @P0 MOV R5, RZ ;  /* 0x000000ff00050202 */ /* 0x000fe20000000f00 */
[----:B------:R-:W-:Y:S02]  /*10b0*/  @!P0 IMAD.MOV.U32 R5, RZ, RZ, -0x40 ;  /* 0xffffffc0ff058424 */ /* 0x000fe400078e00ff */
[----:B------:R-:W-:Y:S01]  /*10c0*/  @!P0 FFMA R3, R3, 1.84467440737095516160e+19, RZ ;  /* 0x5f80000003038823 */ /* 0x000fe200000000ff */
[----:B------:R-:W-:Y:S02]  /*10d0*/  @!P1 FFMA R2, R2, 1.84467440737095516160e+19, RZ ;  /* 0x5f80000002029823 */ /* 0x000fe400000000ff */
[----:B------:R-:W-:-:S07]  /*10e0*/  @!P1 IADD3 R5, PT, PT, R5, 0x40, RZ ;  /* 0x0000004005059810 */ /* 0x000fce0007ffe0ff */
.L_x_11:
[----:B------:R-:W-:Y:S01]  /*10f0*/  LEA R7, R13, 0xc0800000, 0x17 ;  /* 0xc08000000d077811 */ /* 0x000fe200078eb8ff */
[----:B------:R-:W-:Y:S01]  /*1100*/  VIADD R6, R6, 0xffffff81 ;  /* 0xffffff8106067836 */ /* 0x000fe20000000000 */
[----:B------:R-:W-:Y:S02]  /*1110*/  BSSY.RECONVERGENT B2, `(.L_x_16) ;  /* 0x0000035000027945 */ /* 0x000fe40003800200 */
[----:B------:R-:W-:Y:S01]  /*1120*/  IADD3 R7, PT, PT, -R7, R2, RZ ;  /* 0x0000000207077210 */ /* 0x000fe20007ffe1ff */
[C---:B------:R-:W-:Y:S01]  /*1130*/  IMAD R2, R6.reuse, -0x800000, R3 ;  /* 0xff80000006027824 */ /* 0x040fe200078e0203 */
[----:B------:R-:W-:Y:S02]  /*1140*/  IADD3 R6, PT, PT, R6, 0x7f, -R13 ;  /* 0x0000007f06067810 */ /* 0x000fe40007ffe80d */
[----:B------:R-:W0:Y:S01]  /*1150*/  MUFU.RCP R8, R7 ;  /* 0x0000000700087308 */ /* 0x000e220000001000 */
[----:B------:R-:W-:Y:S01]  /*1160*/  FADD.FTZ R9, -R7, -RZ ;  /* 0x800000ff07097221 */ /* 0x000fe20000010100 */
[----:B------:R-:W-:-:S03]  /*1170*/  IADD3 R6, PT, PT, R6, R5, RZ ;  /* 0x0000000506067210 */ /* 0x000fc60007ffe0ff */
[----:B0-----:R-:W-:-:S04]  /*1180*/  FFMA R11, R8, R9, 1 ;  /* 0x3f800000080b7423 */ /* 0x001fc80000000009 */
[----:B------:R-:W-:-:S04]  /*1190*/  FFMA R10, R8, R11, R8 ;  /* 0x0000000b080a7223 */ /* 0x000fc80000000008 */
[----:B------:R-:W-:-:S04]  /*11a0*/  FFMA R3, R2, R10, RZ ;  /* 0x0000000a02037223 */ /* 0x000fc800000000ff */
[----:B------:R-:W-:-:S04]  /*11b0*/  FFMA R8, R9, R3, R2 ;  /* 0x0000000309087223 */ /* 0x000fc80000000002 */
[----:B------:R-:W-:-:S04]  /*11c0*/  FFMA R11, R10, R8, R3 ;  /* 0x000000080a0b7223 */ /* 0x000fc80000000003 */
[----:B------:R-:W-:-:S04]  /*11d0*/  FFMA R8, R9, R11, R2 ;  /* 0x0000000b09087223 */ /* 0x000fc80000000002 */
[----:B------:R-:W-:-:S05]  /*11e0*/  FFMA R2, R10, R8, R11 ;  /* 0x000000080a027223 */ /* 0x000fca000000000b */
[----:B------:R-:W-:-:S04]  /*11f0*/  SHF.R.U32.HI R3, RZ, 0x17, R2 ;  /* 0x00000017ff037819 */ /* 0x000fc80000011602 */
[----:B------:R-:W-:-:S04]  /*1200*/  LOP3.LUT R3, R3, 0xff, RZ, 0xc0, !PT ;  /* 0x000000ff03037812 */ /* 0x000fc800078ec0ff */
[----:B------:R-:W-:-:S05]  /*1210*/  IADD3 R7, PT, PT, R3, R6, RZ ;  /* 0x0000000603077210 */ /* 0x000fca0007ffe0ff */
[----:B------:R-:W-:-:S05]  /*1220*/  VIADD R3, R7, 0xffffffff ;  /* 0xffffffff07037836 */ /* 0x000fca0000000000 */
[----:B------:R-:W-:-:S13]  /*1230*/  ISETP.GE.U32.AND P0, PT, R3, 0xfe, PT ;  /* 0x000000fe0300780c */ /* 0x000fda0003f06070 */
[----:B------:R-:W-:Y:S05]  /*1240*/  @!P0 BRA `(.L_x_17) ;  /* 0x0000000000808947 */ /* 0x000fea0003800000 */
[----:B------:R-:W-:-:S13]  /*1250*/  ISETP.GT.AND P0, PT, R7, 0xfe, PT ;  /* 0x000000fe0700780c */ /* 0x000fda0003f04270 */
[----:B------:R-:W-:Y:S05]  /*1260*/  @P0 BRA `(.L_x_18) ;  /* 0x00000000006c0947 */ /* 0x000fea0003800000 */
[----:B------:R-:W-:-:S13]  /*1270*/  ISETP.GE.AND P0, PT, R7, 0x1, PT ;  /* 0x000000010700780c */ /* 0x000fda0003f06270 */
[----:B------:R-:W-:Y:S05]  /*1280*/  @P0 BRA `(.L_x_19) ;  /* 0x0000000000740947 */ /* 0x000fea0003800000 */
[----:B------:R-:W-:Y:S02]  /*1290*/  ISETP.GE.AND P0, PT, R7, -0x18, PT ;  /* 0xffffffe80700780c */ /* 0x000fe40003f06270 */
[----:B------:R-:W-:-:S11]  /*12a0*/  LOP3.LUT R2, R2, 0x80000000, RZ, 0xc0, !PT ;  /* 0x8000000002027812 */ /* 0x000fd600078ec0ff */
[----:B------:R-:W-:Y:S05]  /*12b0*/  @!P0 BRA `(.L_x_19) ;  /* 0x0000000000688947 */ /* 0x000fea0003800000 */
[CCC-:B------:R-:W-:Y:S01]  /*12c0*/  FFMA.RZ R3, R10.reuse, R8.reuse, R11.reuse ;  /* 0x000000080a037223 */ /* 0x1c0fe2000000c00b */
[CCC-:B------:R-:W-:Y:S01]  /*12d0*/  FFMA.RM R6, R10.reuse, R8.reuse, R11.reuse ;  /* 0x000000080a067223 */ /* 0x1c0fe2000000400b */
[C---:B------:R-:W-:Y:S02]  /*12e0*/  ISETP.NE.AND P2, PT, R7.reuse, RZ, PT ;  /* 0x000000ff0700720c */ /* 0x040fe40003f45270 */
[----:B------:R-:W-:Y:S02]  /*12f0*/  ISETP.NE.AND P1, PT, R7, RZ, PT ;  /* 0x000000ff0700720c */ /* 0x000fe40003f25270 */
[----:B------:R-:W-:Y:S01]  /*1300*/  LOP3.LUT R5, R3, 0x7fffff, RZ, 0xc0, !PT ;  /* 0x007fffff03057812 */ /* 0x000fe200078ec0ff */
[----:B------:R-:W-:Y:S01]  /*1310*/  FFMA.RP R3, R10, R8, R11 ;  /* 0x000000080a037223 */ /* 0x000fe2000000800b */
[----:B------:R-:W-:Y:S02]  /*1320*/  IADD3 R8, PT, PT, R7, 0x20, RZ ;  /* 0x0000002007087810 */ /* 0x000fe40007ffe0ff */
[----:B------:R-:W-:-:S02]  /*1330*/  LOP3.LUT R5, R5, 0x800000, RZ, 0xfc, !PT ;  /* 0x0080000005057812 */ /* 0x000fc400078efcff */
[----:B------:R-:W-:Y:S02]  /*1340*/  IADD3 R7, PT, PT, -R7, RZ, RZ ;  /* 0x000000ff07077210 */ /* 0x000fe40007ffe1ff */
[----:B------:R-:W-:Y:S02]  /*1350*/  SHF.L.U32 R8, R5, R8, RZ ;  /* 0x0000000805087219 */ /* 0x000fe400000006ff */
[----:B------:R-:W-:Y:S02]  /*1360*/  FSETP.NEU.FTZ.AND P0, PT, R3, R6, PT ;  /* 0x000000060300720b */ /* 0x000fe40003f1d000 */
[----:B------:R-:W-:Y:S02]  /*1370*/  SEL R6, R7, RZ, P2 ;  /* 0x000000ff07067207 */ /* 0x000fe40001000000 */
[----:B------:R-:W-:Y:S02]  /*1380*/  ISETP.NE.AND P1, PT, R8, RZ, P1 ;  /* 0x000000ff0800720c */ /* 0x000fe40000f25270 */
[----:B------:R-:W-:-:S02]  /*1390*/  SHF.R.U32.HI R6, RZ, R6, R5 ;  /* 0x00000006ff067219 */ /* 0x000fc40000011605 */
[----:B------:R-:W-:Y:S02]  /*13a0*/  PLOP3.LUT P0, PT, P0, P1, PT, 0xf8, 0x8f ;  /* 0x00000000008f781c */ /* 0x000fe40000703f70 */
[----:B------:R-:W-:Y:S02]  /*13b0*/  SHF.R.U32.HI R8, RZ, 0x1, R6 ;  /* 0x00000001ff087819 */ /* 0x000fe40000011606 */
[----:B------:R-:W-:-:S04]  /*13c0*/  SEL R3, RZ, 0x1, !P0 ;  /* 0x00000001ff037807 */ /* 0x000fc80004000000 */
[----:B------:R-:W-:-:S04]  /*13d0*/  LOP3.LUT R3, R3, 0x1, R8, 0xf8, !PT ;  /* 0x0000000103037812 */ /* 0x000fc800078ef808 */
[----:B------:R-:W-:-:S05]  /*13e0*/  LOP3.LUT R3, R3, R6, RZ, 0xc0, !PT ;  /* 0x0000000603037212 */ /* 0x000fca00078ec0ff */
[----:B------:R-:W-:-:S05]  /*13f0*/  IMAD.IADD R3, R8, 0x1, R3 ;  /* 0x0000000108037824 */ /* 0x000fca00078e0203 */
[----:B------:R-:W-:Y:S01]  /*1400*/  LOP3.LUT R2, R3, R2, RZ, 0xfc, !PT ;  /* 0x0000000203027212 */ /* 0x000fe200078efcff */
[----:B------:R-:W-:Y:S06]  /*1410*/  BRA `(.L_x_19) ;  /* 0x0000000000107947 */ /* 0x000fec0003800000 */
.L_x_18:
[----:B------:R-:W-:-:S04]  /*1420*/  LOP3.LUT R2, R2, 0x80000000, RZ, 0xc0, !PT ;  /* 0x8000000002027812 */ /* 0x000fc800078ec0ff */
[----:B------:R-:W-:Y:S01]  /*1430*/  LOP3.LUT R2, R2, 0x7f800000, RZ, 0xfc, !PT ;  /* 0x7f80000002027812 */ /* 0x000fe200078efcff */
[----:B------:R-:W-:Y:S06]  /*1440*/  BRA `(.L_x_19) ;  /* 0x0000000000047947 */ /* 0x000fec0003800000 */
.L_x_17:
[----:B------:R-:W-:-:S07]  /*1450*/  LEA R2, R6, R2, 0x17 ;  /* 0x0000000206027211 */ /* 0x000fce00078eb8ff */
.L_x_19:
[----:B------:R-:W-:Y:S05]  /*1460*/  BSYNC.RECONVERGENT B2 ;  /* 0x0000000000027941 */ /* 0x000fea0003800200 */
.L_x_16:
[----:B------:R-:W-:Y:S05]  /*1470*/  BRA `(.L_x_20) ;  /* 0x0000000000207947 */ /* 0x000fea0003800000 */
.L_x_15:
[----:B------:R-:W-:-:S04]  /*1480*/  LOP3.LUT R2, R2, 0x80000000, R3, 0x48, !PT ;  /* 0x8000000002027812 */ /* 0x000fc800078e4803 */
[----:B------:R-:W-:Y:S01]  /*1490*/  LOP3.LUT R2, R2, 0x7f800000, RZ, 0xfc, !PT ;  /* 0x7f80000002027812 */ /* 0x000fe200078efcff */
[----:B------:R-:W-:Y:S06]  /*14a0*/  BRA `(.L_x_20) ;  /* 0x0000000000147947 */ /* 0x000fec0003800000 */
.L_x_14:
[----:B------:R-:W-:Y:S01]  /*14b0*/  LOP3.LUT R2, R2, 0x80000000, R3, 0x48, !PT ;  /* 0x8000000002027812 */ /* 0x000fe200078e4803 */
[----:B------:R-:W-:Y:S06]  /*14c0*/  BRA `(.L_x_20) ;  /* 0x00000000000c7947 */ /* 0x000fec0003800000 */
.L_x_13:
[----:B------:R-:W0:Y:S01]  /*14d0*/  MUFU.RSQ R2, -QNAN ;  /* 0xffc0000000027908 */ /* 0x000e220000001400 */
[----:B------:R-:W-:Y:S05]  /*14e0*/  BRA `(.L_x_20) ;  /* 0x0000000000047947 */ /* 0x000fea0003800000 */
.L_x_12:
[----:B------:R-:W-:-:S07]  /*14f0*/  FADD.FTZ R2, R3, R2 ;  /* 0x0000000203027221 */ /* 0x000fce0000010000 */
.L_x_20:
[----:B------:R-:W-:Y:S05]  /*1500*/  BSYNC.RECONVERGENT B1 ;  /* 0x0000000000017941 */ /* 0x000fea0003800200 */
.L_x_10:
[----:B------:R-:W-:-:S04]  /*1510*/  HFMA2 R5, -RZ, RZ, 0, 0 ;  /* 0x00000000ff057431 */ /* 0x000fc800000001ff */
[----:B0-----:R-:W-:Y:S05]  /*1520*/  RET.REL.NODEC R4 `(_Z3avgPfS_i) ;  /* 0xffffffe804b47950 */ /* 0x001fea0003c3ffff */
.L_x_21:
[----:B------:R-:W-:-:S00]  /*1530*/  BRA `(.L_x_21) ;  /* 0xfffffffc00fc7947 */ /* 0x000fc0000383ffff */
[----:B------:R-:W-:-:S00]  /*1540*/  NOP ;  /* 0x0000000000007918 */ /* 0x000fc00000000000 */
        /* <DEDUP_REMOVED lines=11> */
.L_x_22:


//--------------------- .nv.shared.reserved.0     --------------------------
	.section	.nv.shared.reserved.0,"aw",@nobits
	.weak		__nv_reservedSMEM_offset_0_alias
	.size		__nv_reservedSMEM_offset_0_alias, 0, 64
	.other		__nv_reservedSMEM_offset_0_alias,@"STO_CUDA_RESERVED_SHARED STV_DEFAULT"
__nv_reservedSMEM_offset_0_alias:
	.zero		0
	.zero		64


//--------------------- .nv.constant0._Z3avgPfS_i --------------------------
	.section	.nv.constant0._Z3avgPfS_i,"a",@progbits
	.sectionflags	@""
	.align	4
.nv.constant0._Z3avgPfS_i:
	.zero		916


//--------------------- SYMBOLS --------------------------

	.type		.nv.reservedSmem.offset0,@object
	.size		.nv.reservedSmem.offset0,0x4
